//
// Generated by NVIDIA NVVM Compiler
//
// Compiler Build ID: CL-36424714
// Cuda compilation tools, release 13.0, V13.0.88
// Based on NVVM 20.0.0
//

.version 9.0
.target sm_100
.address_size 64

	// .globl	_Z22VectorPerElemMinDoublePKdS0_PdPKi
.extern .shared .align 16 .b8 shared_data[];

.visible .entry _Z22VectorPerElemMinDoublePKdS0_PdPKi(
	.param .u64 .ptr .align 1 _Z22VectorPerElemMinDoublePKdS0_PdPKi_param_0,
	.param .u64 .ptr .align 1 _Z22VectorPerElemMinDoublePKdS0_PdPKi_param_1,
	.param .u64 .ptr .align 1 _Z22VectorPerElemMinDoublePKdS0_PdPKi_param_2,
	.param .u64 .ptr .align 1 _Z22VectorPerElemMinDoublePKdS0_PdPKi_param_3
)
{
	.reg .pred 	%p<3>;
	.reg .b32 	%r<12>;
	.reg .b64 	%rd<20>;
	.reg .b64 	%fd<6>;

	ld.param.u64 	%rd9, [_Z22VectorPerElemMinDoublePKdS0_PdPKi_param_0];
	ld.param.u64 	%rd10, [_Z22VectorPerElemMinDoublePKdS0_PdPKi_param_1];
	ld.param.u64 	%rd11, [_Z22VectorPerElemMinDoublePKdS0_PdPKi_param_2];
	ld.param.u64 	%rd12, [_Z22VectorPerElemMinDoublePKdS0_PdPKi_param_3];
	cvta.to.global.u64 	%rd1, %rd12;
	mov.u32 	%r1, %ntid.x;
	mov.u32 	%r5, %ctaid.x;
	mov.u32 	%r2, %tid.x;
	mad.lo.s32 	%r6, %r5, %r1, %r2;
	cvt.u64.u32 	%rd19, %r6;
	ld.global.s32 	%rd13, [%rd1];
	setp.ge.s64 	%p1, %rd19, %rd13;
	@%p1 bra 	$L__BB0_3;
	shl.b32 	%r7, %r2, 3;
	mov.u32 	%r8, shared_data;
	add.s32 	%r3, %r8, %r7;
	shl.b32 	%r9, %r1, 3;
	add.s32 	%r4, %r3, %r9;
	mov.u32 	%r10, %nctaid.x;
	mul.lo.s32 	%r11, %r10, %r1;
	cvt.s64.s32 	%rd3, %r11;
	cvta.to.global.u64 	%rd4, %rd9;
	cvta.to.global.u64 	%rd5, %rd10;
	cvta.to.global.u64 	%rd6, %rd11;
$L__BB0_2:
	shl.b64 	%rd14, %rd19, 3;
	add.s64 	%rd15, %rd4, %rd14;
	ld.global.f64 	%fd1, [%rd15];
	st.shared.f64 	[%r3], %fd1;
	add.s64 	%rd16, %rd5, %rd14;
	ld.global.f64 	%fd2, [%rd16];
	st.shared.f64 	[%r4], %fd2;
	bar.sync 	0;
	ld.shared.f64 	%fd3, [%r3];
	ld.shared.f64 	%fd4, [%r4];
	min.f64 	%fd5, %fd3, %fd4;
	add.s64 	%rd17, %rd6, %rd14;
	st.global.f64 	[%rd17], %fd5;
	bar.sync 	0;
	add.s64 	%rd19, %rd19, %rd3;
	ld.global.s32 	%rd18, [%rd1];
	setp.lt.s64 	%p2, %rd19, %rd18;
	@%p2 bra 	$L__BB0_2;
$L__BB0_3:
	ret;

}


// ===== COMPILED SASS (sm_100) =====

	.target	sm_100

	.elftype	@"ET_EXEC"


//--------------------- .note.nv.tkinfo           --------------------------
	.section	.note.nv.tkinfo,"",@"SHT_NOTE"
	.sectionflags	@"SHF_NOTE_NV_TKINFO"
	.tkinfo
        /*0018*/ 	.word	0x00000002
        /*0030*/ 	.string	""
        /*0030*/ 	.string	"ptxas"
        /*0030*/ 	.string	"Cuda compilation tools, release 13.0, V13.0.88"
        /*0030*/ 	.string	"Build cuda_13.0.r13.0/compiler.36424714_0"
        /*0030*/ 	.string	"-arch sm_100 -m 64 "



//--------------------- .note.nv.cuinfo           --------------------------
	.section	.note.nv.cuinfo,"",@"SHT_NOTE"
	.sectionflags	@"SHF_NOTE_NV_CUINFO"
        /*0018*/ 	.short	0x0002
        /*001a*/ 	.short	0x0064
        /*001c*/ 	.short	0x0082
	.zero		2


//--------------------- .nv.info                  --------------------------
	.section	.nv.info,"",@"SHT_CUDA_INFO"
	.align	4


	//----- nvinfo : EIATTR_REGCOUNT
	.align		4
        /*0000*/ 	.byte	0x04, 0x2f
        /*0002*/ 	.short	(.L_1 - .L_0)
	.align		4
.L_0:
        /*0004*/ 	.word	index@(_Z22VectorPerElemMinDoublePKdS0_PdPKi)
        /*0008*/ 	.word	0x00000016


	//----- nvinfo : EIATTR_FRAME_SIZE
	.align		4
.L_1:
        /*000c*/ 	.byte	0x04, 0x11
        /*000e*/ 	.short	(.L_3 - .L_2)
	.align		4
.L_2:
        /*0010*/ 	.word	index@(_Z22VectorPerElemMinDoublePKdS0_PdPKi)
        /*0014*/ 	.word	0x00000000


	//----- nvinfo : EIATTR_MIN_STACK_SIZE
	.align		4
.L_3:
        /*0018*/ 	.byte	0x04, 0x12
        /*001a*/ 	.short	(.L_5 - .L_4)
	.align		4
.L_4:
        /*001c*/ 	.word	index@(_Z22VectorPerElemMinDoublePKdS0_PdPKi)
        /*0020*/ 	.word	0x00000000
.L_5:


//--------------------- .nv.compat                --------------------------
	.section	.nv.compat,"",@"SHT_CUDA_COMPAT_INFO"
	.align	4
        /*0000*/ 	.byte	0x02, 0x09, 0x00, 0x00, 0x02, 0x02, 0x01, 0x00, 0x02, 0x05, 0x05, 0x00, 0x03, 0x07, 0x01, 0x01
        /*0010*/ 	.byte	0x02, 0x03, 0x00, 0x00, 0x02, 0x06, 0x01, 0x00, 0x04, 0x0b, 0x08, 0x00, 0x01, 0x00, 0x00, 0x00
        /*0020*/ 	.byte	0x00, 0x00, 0x00, 0x00


//--------------------- .nv.info._Z22VectorPerElemMinDoublePKdS0_PdPKi --------------------------
	.section	.nv.info._Z22VectorPerElemMinDoublePKdS0_PdPKi,"",@"SHT_CUDA_INFO"
	.sectionflags	@""
	.align	4


	//----- nvinfo : EIATTR_CUDA_API_VERSION
	.align		4
        /*0000*/ 	.byte	0x04, 0x37
        /*0002*/ 	.short	(.L_7 - .L_6)
.L_6:
        /*0004*/ 	.word	0x00000082


	//----- nvinfo : EIATTR_KPARAM_INFO
	.align		4
.L_7:
        /*0008*/ 	.byte	0x04, 0x17
        /*000a*/ 	.short	(.L_9 - .L_8)
.L_8:
        /*000c*/ 	.word	0x00000000
        /*0010*/ 	.short	0x0003
        /*0012*/ 	.short	0x0018
        /*0014*/ 	.byte	0x00, 0xf5, 0x21, 0x00


	//----- nvinfo : EIATTR_KPARAM_INFO
	.align		4
.L_9:
        /*0018*/ 	.byte	0x04, 0x17
        /*001a*/ 	.short	(.L_11 - .L_10)
.L_10:
        /*001c*/ 	.word	0x00000000
        /*0020*/ 	.short	0x0002
        /*0022*/ 	.short	0x0010
        /*0024*/ 	.byte	0x00, 0xf5, 0x21, 0x00


	//----- nvinfo : EIATTR_KPARAM_INFO
	.align		4
.L_11:
        /*0028*/ 	.byte	0x04, 0x17
        /*002a*/ 	.short	(.L_13 - .L_12)
.L_12:
        /*002c*/ 	.word	0x00000000
        /*0030*/ 	.short	0x0001
        /*0032*/ 	.short	0x0008
        /*0034*/ 	.byte	0x00, 0xf5, 0x21, 0x00


	//----- nvinfo : EIATTR_KPARAM_INFO
	.align		4
.L_13:
        /*0038*/ 	.byte	0x04, 0x17
        /*003a*/ 	.short	(.L_15 - .L_14)
.L_14:
        /*003c*/ 	.word	0x00000000
        /*0040*/ 	.short	0x0000
        /*0042*/ 	.short	0x0000
        /*0044*/ 	.byte	0x00, 0xf5, 0x21, 0x00


	//----- nvinfo : EIATTR_SPARSE_MMA_MASK
	.align		4
.L_15:
        /*0048*/ 	.byte	0x03, 0x50
        /*004a*/ 	.short	0x0000


	//----- nvinfo : EIATTR_MAXREG_COUNT
	.align		4
        /*004c*/ 	.byte	0x03, 0x1b
        /*004e*/ 	.short	0x00ff


	//----- nvinfo : EIATTR_NUM_BARRIERS
	.align		4
        /*0050*/ 	.byte	0x02, 0x4c
        /*0052*/ 	.byte	0x01
	.zero		1


	//----- nvinfo : EIATTR_MERCURY_ISA_VERSION
	.align		4
        /*0054*/ 	.byte	0x03, 0x5f
        /*0056*/ 	.short	0x0101


	//----- nvinfo : EIATTR_VRC_CTA_INIT_COUNT
	.align		4
        /*0058*/ 	.byte	0x02, 0x4a
	.zero		1
	.zero		1


	//----- nvinfo : EIATTR_EXIT_INSTR_OFFSETS
	.align		4
        /*005c*/ 	.byte	0x04, 0x1c
        /*005e*/ 	.short	(.L_17 - .L_16)


	//   ....[0]....
.L_16:
        /*0060*/ 	.word	0x000000b0


	//   ....[1]....
        /*0064*/ 	.word	0x00000360


	//----- nvinfo : EIATTR_CRS_STACK_SIZE
	.align		4
.L_17:
        /*0068*/ 	.byte	0x04, 0x1e
        /*006a*/ 	.short	(.L_19 - .L_18)
.L_18:
        /*006c*/ 	.word	0x00000000


	//----- nvinfo : EIATTR_CBANK_PARAM_SIZE
	.align		4
.L_19:
        /*0070*/ 	.byte	0x03, 0x19
        /*0072*/ 	.short	0x0020


	//----- nvinfo : EIATTR_PARAM_CBANK
	.align		4
        /*0074*/ 	.byte	0x04, 0x0a
        /*0076*/ 	.short	(.L_21 - .L_20)
	.align		4
.L_20:
        /*0078*/ 	.word	index@(.nv.constant0._Z22VectorPerElemMinDoublePKdS0_PdPKi)
        /*007c*/ 	.short	0x0380
        /*007e*/ 	.short	0x0020


	//----- nvinfo : EIATTR_SW_WAR
	.align		4
.L_21:
        /*0080*/ 	.byte	0x04, 0x36
        /*0082*/ 	.short	(.L_23 - .L_22)
.L_22:
        /*0084*/ 	.word	0x00000008
.L_23:


//--------------------- .nv.callgraph             --------------------------
	.section	.nv.callgraph,"",@"SHT_CUDA_CALLGRAPH"
	.align	4
	.sectionentsize	8
	.align		4
        /*0000*/ 	.word	0x00000000
	.align		4
        /*0004*/ 	.word	0xffffffff
	.align		4
        /*0008*/ 	.word	0x00000000
	.align		4
        /*000c*/ 	.word	0xfffffffe
	.align		4
        /*0010*/ 	.word	0x00000000
	.align		4
        /*0014*/ 	.word	0xfffffffd
	.align		4
        /*0018*/ 	.word	0x00000000
	.align		4
        /*001c*/ 	.word	0xfffffffc


//--------------------- .text._Z22VectorPerElemMinDoublePKdS0_PdPKi --------------------------
	.section	.text._Z22VectorPerElemMinDoublePKdS0_PdPKi,"ax",@progbits
	.align	128
        .global         _Z22VectorPerElemMinDoublePKdS0_PdPKi
        .type           _Z22VectorPerElemMinDoublePKdS0_PdPKi,@function
        .size           _Z22VectorPerElemMinDoublePKdS0_PdPKi,(.L_x_2 - _Z22VectorPerElemMinDoublePKdS0_PdPKi)
        .other          _Z22VectorPerElemMinDoublePKdS0_PdPKi,@"STO_CUDA_ENTRY STV_DEFAULT"
_Z22VectorPerElemMinDoublePKdS0_PdPKi:
.text._Z22VectorPerElemMinDoublePKdS0_PdPKi:
[----:B------:R-:W-:Y:S08]  /*0000*/  LDC R1, c[0x0][0x37c] ;  /* 0x0000df00ff017b82 */ /* 0x000ff00000000800 */
[----:B------:R-:W0:Y:S01]  /*0010*/  LDC.64 R2, c[0x0][0x398] ;  /* 0x0000e600ff027b82 */ /* 0x000e220000000a00 */
[----:B------:R-:W0:Y:S02]  /*0020*/  LDCU.64 UR6, c[0x0][0x358] ;  /* 0x00006b00ff0677ac */ /* 0x000e240008000a00 */
[----:B0-----:R-:W2:Y:S05]  /*0030*/  LDG.E R0, desc[UR6][R2.64] ;  /* 0x0000000602007981 */ /* 0x001eaa000c1e1900 */
[----:B------:R-:W0:Y:S01]  /*0040*/  S2UR UR4, SR_CTAID.X ;  /* 0x00000000000479c3 */ /* 0x000e220000002500 */
[----:B------:R-:W0:Y:S07]  /*0050*/  S2R R4, SR_TID.X ;  /* 0x0000000000047919 */ /* 0x000e2e0000002100 */
[----:B------:R-:W0:Y:S02]  /*0060*/  LDC R7, c[0x0][0x360] ;  /* 0x0000d800ff077b82 */ /* 0x000e240000000800 */
[----:B0-----:R-:W-:-:S05]  /*0070*/  IMAD R5, R7, UR4, R4 ;  /* 0x0000000407057c24 */ /* 0x001fca000f8e0204 */
[----:B--2---:R-:W-:Y:S02]  /*0080*/  ISETP.GE.U32.AND P0, PT, R5, R0, PT ;  /* 0x000000000500720c */ /* 0x004fe40003f06070 */
[----:B------:R-:W-:-:S04]  /*0090*/  SHF.R.S32.HI R0, RZ, 0x1f, R0 ;  /* 0x0000001fff007819 */ /* 0x000fc80000011400 */
[----:B------:R-:W-:-:S13]  /*00a0*/  ISETP.GE.AND.EX P0, PT, RZ, R0, PT, P0 ;  /* 0x00000000ff00720c */ /* 0x000fda0003f06300 */
[----:B------:R-:W-:Y:S05]  /*00b0*/  @P0 EXIT ;  /* 0x000000000000094d */ /* 0x000fea0003800000 */
[----:B------:R-:W0:Y:S01]  /*00c0*/  S2UR UR5, SR_CgaCtaId ;  /* 0x00000000000579c3 */ /* 0x000e220000008800 */
[----:B------:R-:W1:Y:S01]  /*00d0*/  LDCU UR8, c[0x0][0x370] ;  /* 0x00006e00ff0877ac */ /* 0x000e620008000800 */
[----:B------:R-:W-:Y:S01]  /*00e0*/  UMOV UR4, 0x400 ;  /* 0x0000040000047882 */ /* 0x000fe20000000000 */
[----:B------:R-:W2:Y:S01]  /*00f0*/  LDCU.64 UR10, c[0x0][0x390] ;  /* 0x00007200ff0a77ac */ /* 0x000ea20008000a00 */
[----:B------:R-:W3:Y:S01]  /*0100*/  LDCU.128 UR12, c[0x0][0x380] ;  /* 0x00007000ff0c77ac */ /* 0x000ee20008000c00 */
[----:B-1----:R-:W-:Y:S01]  /*0110*/  IMAD R6, R7, UR8, RZ ;  /* 0x0000000807067c24 */ /* 0x002fe2000f8e02ff */
[----:B0-----:R-:W-:-:S06]  /*0120*/  ULEA UR4, UR5, UR4, 0x18 ;  /* 0x0000000405047291 */ /* 0x001fcc000f8ec0ff */
[----:B------:R-:W-:Y:S01]  /*0130*/  LEA R0, R4, UR4, 0x3 ;  /* 0x0000000404007c11 */ /* 0x000fe2000f8e18ff */
[----:B------:R-:W-:-:S04]  /*0140*/  IMAD.MOV.U32 R4, RZ, RZ, RZ ;  /* 0x000000ffff047224 */ /* 0x000fc800078e00ff */
[----:B--23--:R-:W-:-:S07]  /*0150*/  IMAD R7, R7, 0x8, R0 ;  /* 0x0000000807077824 */ /* 0x00cfce00078e0200 */
.L_x_0:
[C---:B------:R-:W-:Y:S01]  /*0160*/  IMAD.SHL.U32 R16, R5.reuse, 0x8, RZ ;  /* 0x0000000805107824 */ /* 0x040fe200078e00ff */
[----:B------:R-:W-:-:S04]  /*0170*/  SHF.L.U64.HI R18, R5, 0x3, R4 ;  /* 0x0000000305127819 */ /* 0x000fc80000010204 */
[C---:B------:R-:W-:Y:S02]  /*0180*/  IADD3 R12, P0, PT, R16.reuse, UR12, RZ ;  /* 0x0000000c100c7c10 */ /* 0x040fe4000ff1e0ff */
[----:B------:R-:W-:Y:S02]  /*0190*/  IADD3 R14, P1, PT, R16, UR14, RZ ;  /* 0x0000000e100e7c10 */ /* 0x000fe4000ff3e0ff */
[C---:B------:R-:W-:Y:S02]  /*01a0*/  IADD3.X R13, PT, PT, R18.reuse, UR13, RZ, P0, !PT ;  /* 0x0000000d120d7c10 */ /* 0x040fe400087fe4ff */
[----:B------:R-:W-:-:S04]  /*01b0*/  IADD3.X R15, PT, PT, R18, UR15, RZ, P1, !PT ;  /* 0x0000000f120f7c10 */ /* 0x000fc80008ffe4ff */
[----:B------:R-:W2:Y:S04]  /*01c0*/  LDG.E.64 R12, desc[UR6][R12.64] ;  /* 0x000000060c0c7981 */ /* 0x000ea8000c1e1b00 */
[----:B------:R-:W3:Y:S01]  /*01d0*/  LDG.E.64 R14, desc[UR6][R14.64] ;  /* 0x000000060e0e7981 */ /* 0x000ee2000c1e1b00 */
[----:B------:R-:W-:Y:S05]  /*01e0*/  WARPSYNC.ALL ;  /* 0x0000000000007948 */ /* 0x000fea0003800000 */
[----:B--2---:R-:W-:Y:S04]  /*01f0*/  STS.64 [R0], R12 ;  /* 0x0000000c00007388 */ /* 0x004fe80000000a00 */
[----:B---3--:R-:W-:Y:S01]  /*0200*/  STS.64 [R7], R14 ;  /* 0x0000000e07007388 */ /* 0x008fe20000000a00 */
[----:B------:R-:W-:Y:S06]  /*0210*/  BAR.SYNC.DEFER_BLOCKING 0x0 ;  /* 0x0000000000007b1d */ /* 0x000fec0000010000 */
[----:B------:R-:W0:Y:S04]  /*0220*/  LDS.64 R10, [R0] ;  /* 0x00000000000a7984 */ /* 0x000e280000000a00 */
[----:B------:R-:W1:Y:S01]  /*0230*/  LDS.64 R8, [R7] ;  /* 0x0000000007087984 */ /* 0x000e620000000a00 */
[----:B0-----:R-:W-:Y:S01]  /*0240*/  IMAD.MOV.U32 R17, RZ, RZ, R10 ;  /* 0x000000ffff117224 */ /* 0x001fe200078e000a */
[----:B-1----:R-:W-:Y:S01]  /*0250*/  DSETP.MIN.AND P1, P2, R10, R8, PT ;  /* 0x000000080a00722a */ /* 0x002fe20003a20000 */
[----:B------:R-:W-:Y:S01]  /*0260*/  IADD3 R10, P0, PT, R16, UR10, RZ ;  /* 0x0000000a100a7c10 */ /* 0x000fe2000ff1e0ff */
[----:B------:R-:W-:-:S04]  /*0270*/  IMAD.MOV.U32 R16, RZ, RZ, R9 ;  /* 0x000000ffff107224 */ /* 0x000fc800078e0009 */
[----:B------:R-:W-:Y:S02]  /*0280*/  SEL R8, R17, R8, P1 ;  /* 0x0000000811087207 */ /* 0x000fe40000800000 */
[----:B------:R-:W-:Y:S02]  /*0290*/  FSEL R19, R11, R16, P1 ;  /* 0x000000100b137208 */ /* 0x000fe40000800000 */
[----:B------:R-:W-:-:S04]  /*02a0*/  IADD3.X R11, PT, PT, R18, UR11, RZ, P0, !PT ;  /* 0x0000000b120b7c10 */ /* 0x000fc800087fe4ff */
[----:B------:R-:W-:-:S05]  /*02b0*/  @P2 LOP3.LUT R19, R16, 0x80000, RZ, 0xfc, !PT ;  /* 0x0008000010132812 */ /* 0x000fca00078efcff */
[----:B------:R-:W-:-:S05]  /*02c0*/  IMAD.MOV.U32 R9, RZ, RZ, R19 ;  /* 0x000000ffff097224 */ /* 0x000fca00078e0013 */
[----:B------:R0:W-:Y:S01]  /*02d0*/  STG.E.64 desc[UR6][R10.64], R8 ;  /* 0x000000080a007986 */ /* 0x0001e2000c101b06 */
[----:B------:R-:W-:Y:S06]  /*02e0*/  BAR.SYNC.DEFER_BLOCKING 0x0 ;  /* 0x0000000000007b1d */ /* 0x000fec0000010000 */
[----:B------:R-:W2:Y:S01]  /*02f0*/  LDG.E R12, desc[UR6][R2.64] ;  /* 0x00000006020c7981 */ /* 0x000ea2000c1e1900 */
[----:B------:R-:W-:-:S04]  /*0300*/  IADD3 R5, P0, PT, R6, R5, RZ ;  /* 0x0000000506057210 */ /* 0x000fc80007f1e0ff */
[----:B------:R-:W-:Y:S02]  /*0310*/  LEA.HI.X.SX32 R4, R6, R4, 0x1, P0 ;  /* 0x0000000406047211 */ /* 0x000fe400000f0eff */
[----:B--2---:R-:W-:Y:S02]  /*0320*/  ISETP.GE.U32.AND P0, PT, R5, R12, PT ;  /* 0x0000000c0500720c */ /* 0x004fe40003f06070 */
[----:B------:R-:W-:-:S04]  /*0330*/  SHF.R.S32.HI R13, RZ, 0x1f, R12 ;  /* 0x0000001fff0d7819 */ /* 0x000fc8000001140c */
[----:B------:R-:W-:-:S13]  /*0340*/  ISETP.GE.AND.EX P0, PT, R4, R13, PT, P0 ;  /* 0x0000000d0400720c */ /* 0x000fda0003f06300 */
[----:B0-----:R-:W-:Y:S05]  /*0350*/  @!P0 BRA `(.L_x_0) ;  /* 0xfffffffc00808947 */ /* 0x001fea000383ffff */
[----:B------:R-:W-:Y:S05]  /*0360*/  EXIT ;  /* 0x000000000000794d */ /* 0x000fea0003800000 */
.L_x_1:
[----:B------:R-:W-:-:S00]  /*0370*/  BRA `(.L_x_1) ;  /* 0xfffffffc00fc7947 */ /* 0x000fc0000383ffff */
[----:B------:R-:W-:-:S00]  /*0380*/  NOP ;  /* 0x0000000000007918 */ /* 0x000fc00000000000 */
[----:B------:R-:W-:-:S00]  /*0390*/  NOP ;  /* 0x0000000000007918 */ /* 0x000fc00000000000 */
[----:B------:R-:W-:-:S00]  /*03a0*/  NOP ;  /* 0x0000000000007918 */ /* 0x000fc00000000000 */
[----:B------:R-:W-:-:S00]  /*03b0*/  NOP ;  /* 0x0000000000007918 */ /* 0x000fc00000000000 */
[----:B------:R-:W-:-:S00]  /*03c0*/  NOP ;  /* 0x0000000000007918 */ /* 0x000fc00000000000 */
[----:B------:R-:W-:-:S00]  /*03d0*/  NOP ;  /* 0x0000000000007918 */ /* 0x000fc00000000000 */
[----:B------:R-:W-:-:S00]  /*03e0*/  NOP ;  /* 0x0000000000007918 */ /* 0x000fc00000000000 */
[----:B------:R-:W-:-:S00]  /*03f0*/  NOP ;  /* 0x0000000000007918 */ /* 0x000fc00000000000 */
.L_x_2:


//--------------------- .nv.shared._Z22VectorPerElemMinDoublePKdS0_PdPKi --------------------------
	.section	.nv.shared._Z22VectorPerElemMinDoublePKdS0_PdPKi,"aw",@nobits
	.sectionflags	@""
	.align	16
	.zero		1024


//--------------------- .nv.shared.reserved.0     --------------------------
	.section	.nv.shared.reserved.0,"aw",@nobits
	.weak		__nv_reservedSMEM_offset_0_alias
	.size		__nv_reservedSMEM_offset_0_alias, 0, 64
	.other		__nv_reservedSMEM_offset_0_alias,@"STO_CUDA_RESERVED_SHARED STV_DEFAULT"
__nv_reservedSMEM_offset_0_alias:
	.zero		0
	.zero		64


//--------------------- .nv.constant0._Z22VectorPerElemMinDoublePKdS0_PdPKi --------------------------
	.section	.nv.constant0._Z22VectorPerElemMinDoublePKdS0_PdPKi,"a",@progbits
	.sectionflags	@""
	.align	4
.nv.constant0._Z22VectorPerElemMinDoublePKdS0_PdPKi:
	.zero		928


//--------------------- SYMBOLS --------------------------

	.type		.nv.reservedSmem.offset0,@object
	.size		.nv.reservedSmem.offset0,0x4
	.type		.nv.reservedSmem.cap,@object
	.size		.nv.reservedSmem.cap,0x4
